//
// Generated by NVIDIA NVVM Compiler
//
// Compiler Build ID: CL-36424714
// Cuda compilation tools, release 13.0, V13.0.88
// Based on NVVM 20.0.0
//

.version 9.0
.target sm_100
.address_size 64

	// .globl	_Z8dijkstraPiS_Pbi

.visible .entry _Z8dijkstraPiS_Pbi(
	.param .u64 .ptr .align 1 _Z8dijkstraPiS_Pbi_param_0,
	.param .u64 .ptr .align 1 _Z8dijkstraPiS_Pbi_param_1,
	.param .u64 .ptr .align 1 _Z8dijkstraPiS_Pbi_param_2,
	.param .u32 _Z8dijkstraPiS_Pbi_param_3
)
{
	.reg .pred 	%p<64>;
	.reg .b16 	%rs<20>;
	.reg .b32 	%r<155>;
	.reg .b64 	%rd<59>;

	ld.param.u64 	%rd15, [_Z8dijkstraPiS_Pbi_param_0];
	ld.param.u64 	%rd16, [_Z8dijkstraPiS_Pbi_param_1];
	ld.param.u64 	%rd17, [_Z8dijkstraPiS_Pbi_param_2];
	ld.param.u32 	%r78, [_Z8dijkstraPiS_Pbi_param_3];
	cvta.to.global.u64 	%rd1, %rd15;
	cvta.to.global.u64 	%rd2, %rd17;
	cvta.to.global.u64 	%rd3, %rd16;
	mov.u32 	%r1, %ctaid.x;
	mul.lo.s32 	%r2, %r78, %r1;
	setp.lt.s32 	%p1, %r78, 1;
	@%p1 bra 	$L__BB0_12;
	and.b32  	%r3, %r78, 7;
	setp.lt.u32 	%p2, %r78, 8;
	mov.b32 	%r129, 0;
	@%p2 bra 	$L__BB0_4;
	and.b32  	%r129, %r78, 2147483640;
	mov.b32 	%r127, 0;
$L__BB0_3:
	.pragma "nounroll";
	add.s32 	%r81, %r127, %r2;
	cvt.s64.s32 	%rd18, %r81;
	add.s64 	%rd19, %rd2, %rd18;
	mov.b16 	%rs1, 0;
	st.global.u8 	[%rd19], %rs1;
	mul.wide.s32 	%rd20, %r81, 4;
	add.s64 	%rd21, %rd3, %rd20;
	mov.b32 	%r82, 2147483647;
	st.global.u32 	[%rd21], %r82;
	st.global.u8 	[%rd19+1], %rs1;
	st.global.u32 	[%rd21+4], %r82;
	st.global.u8 	[%rd19+2], %rs1;
	st.global.u32 	[%rd21+8], %r82;
	st.global.u8 	[%rd19+3], %rs1;
	st.global.u32 	[%rd21+12], %r82;
	st.global.u8 	[%rd19+4], %rs1;
	st.global.u32 	[%rd21+16], %r82;
	st.global.u8 	[%rd19+5], %rs1;
	st.global.u32 	[%rd21+20], %r82;
	st.global.u8 	[%rd19+6], %rs1;
	st.global.u32 	[%rd21+24], %r82;
	st.global.u8 	[%rd19+7], %rs1;
	st.global.u32 	[%rd21+28], %r82;
	add.s32 	%r127, %r127, 8;
	setp.ne.s32 	%p3, %r127, %r129;
	@%p3 bra 	$L__BB0_3;
$L__BB0_4:
	setp.eq.s32 	%p4, %r3, 0;
	@%p4 bra 	$L__BB0_12;
	and.b32  	%r8, %r78, 3;
	setp.lt.u32 	%p5, %r3, 4;
	@%p5 bra 	$L__BB0_7;
	add.s32 	%r83, %r129, %r2;
	cvt.s64.s32 	%rd22, %r83;
	add.s64 	%rd23, %rd2, %rd22;
	mov.b16 	%rs2, 0;
	st.global.u8 	[%rd23], %rs2;
	mul.wide.s32 	%rd24, %r83, 4;
	add.s64 	%rd25, %rd3, %rd24;
	mov.b32 	%r84, 2147483647;
	st.global.u32 	[%rd25], %r84;
	st.global.u8 	[%rd23+1], %rs2;
	st.global.u32 	[%rd25+4], %r84;
	st.global.u8 	[%rd23+2], %rs2;
	st.global.u32 	[%rd25+8], %r84;
	st.global.u8 	[%rd23+3], %rs2;
	st.global.u32 	[%rd25+12], %r84;
	add.s32 	%r129, %r129, 4;
$L__BB0_7:
	setp.eq.s32 	%p6, %r8, 0;
	@%p6 bra 	$L__BB0_12;
	setp.eq.s32 	%p7, %r8, 1;
	@%p7 bra 	$L__BB0_10;
	add.s32 	%r85, %r129, %r2;
	cvt.s64.s32 	%rd26, %r85;
	add.s64 	%rd27, %rd2, %rd26;
	mov.b16 	%rs3, 0;
	st.global.u8 	[%rd27], %rs3;
	mul.wide.s32 	%rd28, %r85, 4;
	add.s64 	%rd29, %rd3, %rd28;
	mov.b32 	%r86, 2147483647;
	st.global.u32 	[%rd29], %r86;
	st.global.u8 	[%rd27+1], %rs3;
	st.global.u32 	[%rd29+4], %r86;
	add.s32 	%r129, %r129, 2;
$L__BB0_10:
	and.b32  	%r87, %r78, 1;
	setp.eq.b32 	%p8, %r87, 1;
	not.pred 	%p9, %p8;
	@%p9 bra 	$L__BB0_12;
	add.s32 	%r88, %r129, %r2;
	cvt.s64.s32 	%rd30, %r88;
	add.s64 	%rd31, %rd2, %rd30;
	mov.b16 	%rs4, 0;
	st.global.u8 	[%rd31], %rs4;
	mul.wide.s32 	%rd32, %r88, 4;
	add.s64 	%rd33, %rd3, %rd32;
	mov.b32 	%r89, 2147483647;
	st.global.u32 	[%rd33], %r89;
$L__BB0_12:
	add.s32 	%r90, %r2, %r1;
	mul.wide.u32 	%rd34, %r90, 4;
	add.s64 	%rd35, %rd3, %rd34;
	mov.b32 	%r91, 0;
	st.global.u32 	[%rd35], %r91;
	setp.lt.s32 	%p10, %r78, 2;
	@%p10 bra 	$L__BB0_76;
	and.b32  	%r13, %r78, 3;
	and.b32  	%r14, %r78, 2147483644;
	add.s32 	%r15, %r78, -2;
	mov.b32 	%r132, 0;
$L__BB0_14:
	mov.u32 	%r17, %r132;
	setp.lt.u32 	%p11, %r78, 4;
	mov.b32 	%r136, 2147483647;
	mov.b32 	%r145, 0;
	@%p11 bra 	$L__BB0_25;
	mov.b32 	%r136, 2147483647;
	mov.b32 	%r133, 0;
$L__BB0_16:
	add.s32 	%r99, %r133, %r2;
	cvt.s64.s32 	%rd36, %r99;
	add.s64 	%rd4, %rd2, %rd36;
	ld.global.u8 	%rs5, [%rd4];
	setp.ne.s16 	%p12, %rs5, 0;
	mul.wide.s32 	%rd37, %r99, 4;
	add.s64 	%rd5, %rd3, %rd37;
	@%p12 bra 	$L__BB0_18;
	ld.global.u32 	%r100, [%rd5];
	setp.gt.s32 	%p13, %r100, %r136;
	min.s32 	%r136, %r100, %r136;
	selp.b32 	%r137, %r137, %r133, %p13;
$L__BB0_18:
	ld.global.u8 	%rs6, [%rd4+1];
	setp.ne.s16 	%p14, %rs6, 0;
	@%p14 bra 	$L__BB0_20;
	add.s32 	%r101, %r133, 1;
	ld.global.u32 	%r102, [%rd5+4];
	setp.gt.s32 	%p15, %r102, %r136;
	min.s32 	%r136, %r102, %r136;
	selp.b32 	%r137, %r137, %r101, %p15;
$L__BB0_20:
	ld.global.u8 	%rs7, [%rd4+2];
	setp.ne.s16 	%p16, %rs7, 0;
	@%p16 bra 	$L__BB0_22;
	add.s32 	%r103, %r133, 2;
	ld.global.u32 	%r104, [%rd5+8];
	setp.gt.s32 	%p17, %r104, %r136;
	min.s32 	%r136, %r104, %r136;
	selp.b32 	%r137, %r137, %r103, %p17;
$L__BB0_22:
	ld.global.u8 	%rs8, [%rd4+3];
	setp.ne.s16 	%p18, %rs8, 0;
	@%p18 bra 	$L__BB0_24;
	add.s32 	%r105, %r133, 3;
	ld.global.u32 	%r106, [%rd5+12];
	setp.gt.s32 	%p19, %r106, %r136;
	min.s32 	%r136, %r106, %r136;
	selp.b32 	%r137, %r137, %r105, %p19;
$L__BB0_24:
	add.s32 	%r133, %r133, 4;
	setp.ne.s32 	%p20, %r133, %r14;
	mov.u32 	%r145, %r14;
	@%p20 bra 	$L__BB0_16;
$L__BB0_25:
	setp.eq.s32 	%p21, %r13, 0;
	@%p21 bra 	$L__BB0_34;
	add.s32 	%r107, %r145, %r2;
	cvt.s64.s32 	%rd38, %r107;
	add.s64 	%rd6, %rd2, %rd38;
	ld.global.u8 	%rs9, [%rd6];
	setp.ne.s16 	%p22, %rs9, 0;
	mul.wide.s32 	%rd39, %r107, 4;
	add.s64 	%rd7, %rd3, %rd39;
	@%p22 bra 	$L__BB0_28;
	ld.global.u32 	%r108, [%rd7];
	setp.gt.s32 	%p23, %r108, %r136;
	min.s32 	%r136, %r108, %r136;
	selp.b32 	%r137, %r137, %r145, %p23;
$L__BB0_28:
	setp.eq.s32 	%p24, %r13, 1;
	@%p24 bra 	$L__BB0_34;
	ld.global.u8 	%rs10, [%rd6+1];
	setp.ne.s16 	%p25, %rs10, 0;
	@%p25 bra 	$L__BB0_31;
	ld.global.u32 	%r109, [%rd7+4];
	setp.gt.s32 	%p26, %r109, %r136;
	min.s32 	%r136, %r109, %r136;
	add.s32 	%r110, %r145, 1;
	selp.b32 	%r137, %r137, %r110, %p26;
$L__BB0_31:
	setp.eq.s32 	%p27, %r13, 2;
	@%p27 bra 	$L__BB0_34;
	ld.global.u8 	%rs11, [%rd6+2];
	setp.ne.s16 	%p28, %rs11, 0;
	@%p28 bra 	$L__BB0_34;
	ld.global.u32 	%r111, [%rd7+8];
	setp.gt.s32 	%p29, %r111, %r136;
	add.s32 	%r112, %r145, 2;
	selp.b32 	%r137, %r137, %r112, %p29;
$L__BB0_34:
	setp.lt.u32 	%p30, %r78, 4;
	add.s32 	%r114, %r137, %r2;
	cvt.s64.s32 	%rd40, %r114;
	add.s64 	%rd41, %rd2, %rd40;
	mov.b16 	%rs12, 1;
	st.global.u8 	[%rd41], %rs12;
	mul.lo.s32 	%r52, %r137, %r78;
	mul.wide.s32 	%rd42, %r114, 4;
	add.s64 	%rd8, %rd3, %rd42;
	mov.b32 	%r154, 0;
	@%p30 bra 	$L__BB0_57;
	mov.b32 	%r153, 0;
$L__BB0_36:
	add.s32 	%r116, %r153, %r2;
	cvt.s64.s32 	%rd43, %r116;
	add.s64 	%rd9, %rd2, %rd43;
	ld.global.u8 	%rs13, [%rd9];
	setp.ne.s16 	%p31, %rs13, 0;
	mul.wide.s32 	%rd44, %r116, 4;
	add.s64 	%rd10, %rd3, %rd44;
	@%p31 bra 	$L__BB0_41;
	add.s32 	%r117, %r153, %r52;
	mul.wide.s32 	%rd45, %r117, 4;
	add.s64 	%rd46, %rd1, %rd45;
	ld.global.u32 	%r54, [%rd46];
	setp.eq.s32 	%p32, %r54, 0;
	@%p32 bra 	$L__BB0_41;
	ld.global.u32 	%r55, [%rd8];
	setp.eq.s32 	%p33, %r55, 2147483647;
	@%p33 bra 	$L__BB0_41;
	add.s32 	%r56, %r54, %r55;
	ld.global.u32 	%r118, [%rd10];
	setp.ge.s32 	%p34, %r56, %r118;
	@%p34 bra 	$L__BB0_41;
	st.global.u32 	[%rd10], %r56;
$L__BB0_41:
	ld.global.u8 	%rs14, [%rd9+1];
	setp.ne.s16 	%p35, %rs14, 0;
	cvt.s64.s32 	%rd47, %r52;
	cvt.u64.u32 	%rd48, %r153;
	add.s64 	%rd49, %rd48, %rd47;
	shl.b64 	%rd50, %rd49, 2;
	add.s64 	%rd11, %rd1, %rd50;
	@%p35 bra 	$L__BB0_46;
	ld.global.u32 	%r57, [%rd11+4];
	setp.eq.s32 	%p36, %r57, 0;
	@%p36 bra 	$L__BB0_46;
	ld.global.u32 	%r58, [%rd8];
	setp.eq.s32 	%p37, %r58, 2147483647;
	@%p37 bra 	$L__BB0_46;
	add.s32 	%r59, %r57, %r58;
	ld.global.u32 	%r119, [%rd10+4];
	setp.ge.s32 	%p38, %r59, %r119;
	@%p38 bra 	$L__BB0_46;
	st.global.u32 	[%rd10+4], %r59;
$L__BB0_46:
	ld.global.u8 	%rs15, [%rd9+2];
	setp.ne.s16 	%p39, %rs15, 0;
	@%p39 bra 	$L__BB0_51;
	ld.global.u32 	%r60, [%rd11+8];
	setp.eq.s32 	%p40, %r60, 0;
	@%p40 bra 	$L__BB0_51;
	ld.global.u32 	%r61, [%rd8];
	setp.eq.s32 	%p41, %r61, 2147483647;
	@%p41 bra 	$L__BB0_51;
	add.s32 	%r62, %r60, %r61;
	ld.global.u32 	%r120, [%rd10+8];
	setp.ge.s32 	%p42, %r62, %r120;
	@%p42 bra 	$L__BB0_51;
	st.global.u32 	[%rd10+8], %r62;
$L__BB0_51:
	ld.global.u8 	%rs16, [%rd9+3];
	setp.ne.s16 	%p43, %rs16, 0;
	@%p43 bra 	$L__BB0_56;
	ld.global.u32 	%r63, [%rd11+12];
	setp.eq.s32 	%p44, %r63, 0;
	@%p44 bra 	$L__BB0_56;
	ld.global.u32 	%r64, [%rd8];
	setp.eq.s32 	%p45, %r64, 2147483647;
	@%p45 bra 	$L__BB0_56;
	add.s32 	%r65, %r63, %r64;
	ld.global.u32 	%r121, [%rd10+12];
	setp.ge.s32 	%p46, %r65, %r121;
	@%p46 bra 	$L__BB0_56;
	st.global.u32 	[%rd10+12], %r65;
$L__BB0_56:
	add.s32 	%r153, %r153, 4;
	setp.ne.s32 	%p47, %r153, %r14;
	mov.u32 	%r154, %r14;
	@%p47 bra 	$L__BB0_36;
$L__BB0_57:
	setp.eq.s32 	%p48, %r13, 0;
	@%p48 bra 	$L__BB0_75;
	add.s32 	%r122, %r154, %r2;
	cvt.s64.s32 	%rd51, %r122;
	add.s64 	%rd12, %rd2, %rd51;
	ld.global.u8 	%rs17, [%rd12];
	setp.ne.s16 	%p49, %rs17, 0;
	mul.wide.s32 	%rd52, %r122, 4;
	add.s64 	%rd13, %rd3, %rd52;
	@%p49 bra 	$L__BB0_63;
	add.s32 	%r123, %r154, %r52;
	mul.wide.s32 	%rd53, %r123, 4;
	add.s64 	%rd54, %rd1, %rd53;
	ld.global.u32 	%r68, [%rd54];
	setp.eq.s32 	%p50, %r68, 0;
	@%p50 bra 	$L__BB0_63;
	ld.global.u32 	%r69, [%rd8];
	setp.eq.s32 	%p51, %r69, 2147483647;
	@%p51 bra 	$L__BB0_63;
	add.s32 	%r70, %r68, %r69;
	ld.global.u32 	%r124, [%rd13];
	setp.ge.s32 	%p52, %r70, %r124;
	@%p52 bra 	$L__BB0_63;
	st.global.u32 	[%rd13], %r70;
$L__BB0_63:
	setp.eq.s32 	%p53, %r13, 1;
	@%p53 bra 	$L__BB0_75;
	ld.global.u8 	%rs18, [%rd12+1];
	setp.ne.s16 	%p54, %rs18, 0;
	cvt.s64.s32 	%rd55, %r52;
	cvt.u64.u32 	%rd56, %r154;
	add.s64 	%rd57, %rd56, %rd55;
	shl.b64 	%rd58, %rd57, 2;
	add.s64 	%rd14, %rd1, %rd58;
	@%p54 bra 	$L__BB0_69;
	ld.global.u32 	%r71, [%rd14+4];
	setp.eq.s32 	%p55, %r71, 0;
	@%p55 bra 	$L__BB0_69;
	ld.global.u32 	%r72, [%rd8];
	setp.eq.s32 	%p56, %r72, 2147483647;
	@%p56 bra 	$L__BB0_69;
	add.s32 	%r73, %r71, %r72;
	ld.global.u32 	%r125, [%rd13+4];
	setp.ge.s32 	%p57, %r73, %r125;
	@%p57 bra 	$L__BB0_69;
	st.global.u32 	[%rd13+4], %r73;
$L__BB0_69:
	setp.eq.s32 	%p58, %r13, 2;
	@%p58 bra 	$L__BB0_75;
	ld.global.u8 	%rs19, [%rd12+2];
	setp.ne.s16 	%p59, %rs19, 0;
	@%p59 bra 	$L__BB0_75;
	ld.global.u32 	%r74, [%rd14+8];
	setp.eq.s32 	%p60, %r74, 0;
	@%p60 bra 	$L__BB0_75;
	ld.global.u32 	%r75, [%rd8];
	setp.eq.s32 	%p61, %r75, 2147483647;
	@%p61 bra 	$L__BB0_75;
	add.s32 	%r76, %r74, %r75;
	ld.global.u32 	%r126, [%rd13+8];
	setp.ge.s32 	%p62, %r76, %r126;
	@%p62 bra 	$L__BB0_75;
	st.global.u32 	[%rd13+8], %r76;
$L__BB0_75:
	add.s32 	%r132, %r17, 1;
	setp.ne.s32 	%p63, %r17, %r15;
	@%p63 bra 	$L__BB0_14;
$L__BB0_76:
	ret;

}


// ===== COMPILED SASS (sm_100) =====

	.target	sm_100

	.elftype	@"ET_EXEC"


//--------------------- .note.nv.tkinfo           --------------------------
	.section	.note.nv.tkinfo,"",@"SHT_NOTE"
	.sectionflags	@"SHF_NOTE_NV_TKINFO"
	.tkinfo
        /*0018*/ 	.word	0x00000002
        /*0030*/ 	.string	""
        /*0030*/ 	.string	"ptxas"
        /*0030*/ 	.string	"Cuda compilation tools, release 13.0, V13.0.88"
        /*0030*/ 	.string	"Build cuda_13.0.r13.0/compiler.36424714_0"
        /*0030*/ 	.string	"-arch sm_100 -m 64 "



//--------------------- .note.nv.cuinfo           --------------------------
	.section	.note.nv.cuinfo,"",@"SHT_NOTE"
	.sectionflags	@"SHF_NOTE_NV_CUINFO"
        /*0018*/ 	.short	0x0002
        /*001a*/ 	.short	0x0064
        /*001c*/ 	.short	0x0082
	.zero		2


//--------------------- .nv.info                  --------------------------
	.section	.nv.info,"",@"SHT_CUDA_INFO"
	.align	4


	//----- nvinfo : EIATTR_REGCOUNT
	.align		4
        /*0000*/ 	.byte	0x04, 0x2f
        /*0002*/ 	.short	(.L_1 - .L_0)
	.align		4
.L_0:
        /*0004*/ 	.word	index@(_Z8dijkstraPiS_Pbi)
        /*0008*/ 	.word	0x0000001c


	//----- nvinfo : EIATTR_FRAME_SIZE
	.align		4
.L_1:
        /*000c*/ 	.byte	0x04, 0x11
        /*000e*/ 	.short	(.L_3 - .L_2)
	.align		4
.L_2:
        /*0010*/ 	.word	index@(_Z8dijkstraPiS_Pbi)
        /*0014*/ 	.word	0x00000000


	//----- nvinfo : EIATTR_MIN_STACK_SIZE
	.align		4
.L_3:
        /*0018*/ 	.byte	0x04, 0x12
        /*001a*/ 	.short	(.L_5 - .L_4)
	.align		4
.L_4:
        /*001c*/ 	.word	index@(_Z8dijkstraPiS_Pbi)
        /*0020*/ 	.word	0x00000000
.L_5:


//--------------------- .nv.compat                --------------------------
	.section	.nv.compat,"",@"SHT_CUDA_COMPAT_INFO"
	.align	4
        /*0000*/ 	.byte	0x02, 0x09, 0x00, 0x00, 0x02, 0x02, 0x01, 0x00, 0x02, 0x05, 0x05, 0x00, 0x03, 0x07, 0x01, 0x01
        /*0010*/ 	.byte	0x02, 0x03, 0x00, 0x00, 0x02, 0x06, 0x01, 0x00, 0x04, 0x0b, 0x08, 0x00, 0x09, 0x00, 0x00, 0x00
        /*0020*/ 	.byte	0x00, 0x00, 0x00, 0x00


//--------------------- .nv.info._Z8dijkstraPiS_Pbi --------------------------
	.section	.nv.info._Z8dijkstraPiS_Pbi,"",@"SHT_CUDA_INFO"
	.sectionflags	@""
	.align	4


	//----- nvinfo : EIATTR_CUDA_API_VERSION
	.align		4
        /*0000*/ 	.byte	0x04, 0x37
        /*0002*/ 	.short	(.L_7 - .L_6)
.L_6:
        /*0004*/ 	.word	0x00000082


	//----- nvinfo : EIATTR_KPARAM_INFO
	.align		4
.L_7:
        /*0008*/ 	.byte	0x04, 0x17
        /*000a*/ 	.short	(.L_9 - .L_8)
.L_8:
        /*000c*/ 	.word	0x00000000
        /*0010*/ 	.short	0x0003
        /*0012*/ 	.short	0x0018
        /*0014*/ 	.byte	0x00, 0xf0, 0x11, 0x00


	//----- nvinfo : EIATTR_KPARAM_INFO
	.align		4
.L_9:
        /*0018*/ 	.byte	0x04, 0x17
        /*001a*/ 	.short	(.L_11 - .L_10)
.L_10:
        /*001c*/ 	.word	0x00000000
        /*0020*/ 	.short	0x0002
        /*0022*/ 	.short	0x0010
        /*0024*/ 	.byte	0x00, 0xf5, 0x21, 0x00


	//----- nvinfo : EIATTR_KPARAM_INFO
	.align		4
.L_11:
        /*0028*/ 	.byte	0x04, 0x17
        /*002a*/ 	.short	(.L_13 - .L_12)
.L_12:
        /*002c*/ 	.word	0x00000000
        /*0030*/ 	.short	0x0001
        /*0032*/ 	.short	0x0008
        /*0034*/ 	.byte	0x00, 0xf5, 0x21, 0x00


	//----- nvinfo : EIATTR_KPARAM_INFO
	.align		4
.L_13:
        /*0038*/ 	.byte	0x04, 0x17
        /*003a*/ 	.short	(.L_15 - .L_14)
.L_14:
        /*003c*/ 	.word	0x00000000
        /*0040*/ 	.short	0x0000
        /*0042*/ 	.short	0x0000
        /*0044*/ 	.byte	0x00, 0xf5, 0x21, 0x00


	//----- nvinfo : EIATTR_SPARSE_MMA_MASK
	.align		4
.L_15:
        /*0048*/ 	.byte	0x03, 0x50
        /*004a*/ 	.short	0x0000


	//----- nvinfo : EIATTR_MAXREG_COUNT
	.align		4
        /*004c*/ 	.byte	0x03, 0x1b
        /*004e*/ 	.short	0x00ff


	//----- nvinfo : EIATTR_MERCURY_ISA_VERSION
	.align		4
        /*0050*/ 	.byte	0x03, 0x5f
        /*0052*/ 	.short	0x0101


	//----- nvinfo : EIATTR_VRC_CTA_INIT_COUNT
	.align		4
        /*0054*/ 	.byte	0x02, 0x4a
	.zero		1
	.zero		1


	//----- nvinfo : EIATTR_EXIT_INSTR_OFFSETS
	.align		4
        /*0058*/ 	.byte	0x04, 0x1c
        /*005a*/ 	.short	(.L_17 - .L_16)


	//   ....[0]....
.L_16:
        /*005c*/ 	.word	0x000005c0


	//   ....[1]....
        /*0060*/ 	.word	0x00001420


	//----- nvinfo : EIATTR_CBANK_PARAM_SIZE
	.align		4
.L_17:
        /*0064*/ 	.byte	0x03, 0x19
        /*0066*/ 	.short	0x001c


	//----- nvinfo : EIATTR_PARAM_CBANK
	.align		4
        /*0068*/ 	.byte	0x04, 0x0a
        /*006a*/ 	.short	(.L_19 - .L_18)
	.align		4
.L_18:
        /*006c*/ 	.word	index@(.nv.constant0._Z8dijkstraPiS_Pbi)
        /*0070*/ 	.short	0x0380
        /*0072*/ 	.short	0x001c


	//----- nvinfo : EIATTR_SW_WAR
	.align		4
.L_19:
        /*0074*/ 	.byte	0x04, 0x36
        /*0076*/ 	.short	(.L_21 - .L_20)
.L_20:
        /*0078*/ 	.word	0x00000008
.L_21:


//--------------------- .nv.callgraph             --------------------------
	.section	.nv.callgraph,"",@"SHT_CUDA_CALLGRAPH"
	.align	4
	.sectionentsize	8
	.align		4
        /*0000*/ 	.word	0x00000000
	.align		4
        /*0004*/ 	.word	0xffffffff
	.align		4
        /*0008*/ 	.word	0x00000000
	.align		4
        /*000c*/ 	.word	0xfffffffe
	.align		4
        /*0010*/ 	.word	0x00000000
	.align		4
        /*0014*/ 	.word	0xfffffffd
	.align		4
        /*0018*/ 	.word	0x00000000
	.align		4
        /*001c*/ 	.word	0xfffffffc


//--------------------- .text._Z8dijkstraPiS_Pbi  --------------------------
	.section	.text._Z8dijkstraPiS_Pbi,"ax",@progbits
	.align	128
        .global         _Z8dijkstraPiS_Pbi
        .type           _Z8dijkstraPiS_Pbi,@function
        .size           _Z8dijkstraPiS_Pbi,(.L_x_21 - _Z8dijkstraPiS_Pbi)
        .other          _Z8dijkstraPiS_Pbi,@"STO_CUDA_ENTRY STV_DEFAULT"
_Z8dijkstraPiS_Pbi:
.text._Z8dijkstraPiS_Pbi:
[----:B------:R-:W-:Y:S08]  /*0000*/  LDC R1, c[0x0][0x37c] ;  /* 0x0000df00ff017b82 */ /* 0x000ff00000000800 */
[----:B------:R-:W0:Y:S01]  /*0010*/  LDC R0, c[0x0][0x398] ;  /* 0x0000e600ff007b82 */ /* 0x000e220000000800 */
[----:B------:R-:W1:Y:S01]  /*0020*/  S2R R21, SR_CTAID.X ;  /* 0x0000000000157919 */ /* 0x000e620000002500 */
[----:B------:R-:W2:Y:S01]  /*0030*/  LDCU.64 UR8, c[0x0][0x358] ;  /* 0x00006b00ff0877ac */ /* 0x000ea20008000a00 */
[----:B0-----:R-:W-:-:S13]  /*0040*/  ISETP.GE.AND P0, PT, R0, 0x1, PT ;  /* 0x000000010000780c */ /* 0x001fda0003f06270 */
[----:B-12---:R-:W-:Y:S05]  /*0050*/  @!P0 BRA `(.L_x_0) ;  /* 0x0000000400448947 */ /* 0x006fea0003800000 */
[C---:B------:R-:W-:Y:S01]  /*0060*/  ISETP.GE.U32.AND P0, PT, R0.reuse, 0x8, PT ;  /* 0x000000080000780c */ /* 0x040fe20003f06070 */
[----:B------:R-:W-:Y:S01]  /*0070*/  IMAD.MOV.U32 R2, RZ, RZ, RZ ;  /* 0x000000ffff027224 */ /* 0x000fe200078e00ff */
[----:B------:R-:W-:-:S04]  /*0080*/  LOP3.LUT R12, R0, 0x7, RZ, 0xc0, !PT ;  /* 0x00000007000c7812 */ /* 0x000fc800078ec0ff */
[----:B------:R-:W-:-:S07]  /*0090*/  ISETP.NE.AND P1, PT, R12, RZ, PT ;  /* 0x000000ff0c00720c */ /* 0x000fce0003f25270 */
[----:B------:R-:W-:Y:S06]  /*00a0*/  @!P0 BRA `(.L_x_1) ;  /* 0x0000000000708947 */ /* 0x000fec0003800000 */
[----:B------:R-:W0:Y:S01]  /*00b0*/  LDC.64 R8, c[0x0][0x388] ;  /* 0x0000e200ff087b82 */ /* 0x000e220000000a00 */
[----:B------:R-:W-:Y:S01]  /*00c0*/  LOP3.LUT R2, R0, 0x7ffffff8, RZ, 0xc0, !PT ;  /* 0x7ffffff800027812 */ /* 0x000fe200078ec0ff */
[----:B------:R-:W-:-:S06]  /*00d0*/  IMAD.MOV.U32 R3, RZ, RZ, RZ ;  /* 0x000000ffff037224 */ /* 0x000fcc00078e00ff */
[----:B------:R-:W1:Y:S02]  /*00e0*/  LDC.64 R10, c[0x0][0x390] ;  /* 0x0000e400ff0a7b82 */ /* 0x000e640000000a00 */
.L_x_2:
[----:B--2---:R-:W-:Y:S02]  /*00f0*/  IMAD R7, R21, R0, R3 ;  /* 0x0000000015077224 */ /* 0x004fe400078e0203 */
[----:B------:R-:W-:Y:S02]  /*0100*/  IMAD.MOV.U32 R13, RZ, RZ, 0x7fffffff ;  /* 0x7fffffffff0d7424 */ /* 0x000fe400078e00ff */
[----:B------:R-:W-:Y:S01]  /*0110*/  VIADD R3, R3, 0x8 ;  /* 0x0000000803037836 */ /* 0x000fe20000000000 */
[----:B-1----:R-:W-:-:S04]  /*0120*/  IADD3 R4, P0, PT, R7, R10, RZ ;  /* 0x0000000a07047210 */ /* 0x002fc80007f1e0ff */
[C---:B------:R-:W-:Y:S01]  /*0130*/  LEA.HI.X.SX32 R5, R7.reuse, R11, 0x1, P0 ;  /* 0x0000000b07057211 */ /* 0x040fe200000f0eff */
[----:B0-----:R-:W-:Y:S01]  /*0140*/  IMAD.WIDE R6, R7, 0x4, R8 ;  /* 0x0000000407067825 */ /* 0x001fe200078e0208 */
[----:B------:R-:W-:-:S03]  /*0150*/  ISETP.NE.AND P0, PT, R3, R2, PT ;  /* 0x000000020300720c */ /* 0x000fc60003f05270 */
[----:B------:R2:W-:Y:S04]  /*0160*/  STG.E.U8 desc[UR8][R4.64], RZ ;  /* 0x000000ff04007986 */ /* 0x0005e8000c101108 */
[----:B------:R2:W-:Y:S04]  /*0170*/  STG.E desc[UR8][R6.64], R13 ;  /* 0x0000000d06007986 */ /* 0x0005e8000c101908 */
        /* <DEDUP_REMOVED lines=13> */
[----:B------:R2:W-:Y:S01]  /*0250*/  STG.E desc[UR8][R6.64+0x1c], R13 ;  /* 0x00001c0d06007986 */ /* 0x0005e2000c101908 */
[----:B------:R-:W-:Y:S05]  /*0260*/  @P0 BRA `(.L_x_2) ;  /* 0xfffffffc00a00947 */ /* 0x000fea000383ffff */
.L_x_1:
[----:B------:R-:W-:Y:S05]  /*0270*/  @!P1 BRA `(.L_x_0) ;  /* 0x0000000000bc9947 */ /* 0x000fea0003800000 */
[----:B------:R-:W-:Y:S02]  /*0280*/  ISETP.GE.U32.AND P0, PT, R12, 0x4, PT ;  /* 0x000000040c00780c */ /* 0x000fe40003f06070 */
[----:B------:R-:W-:-:S04]  /*0290*/  LOP3.LUT R8, R0, 0x3, RZ, 0xc0, !PT ;  /* 0x0000000300087812 */ /* 0x000fc800078ec0ff */
[----:B------:R-:W-:-:S07]  /*02a0*/  ISETP.NE.AND P1, PT, R8, RZ, PT ;  /* 0x000000ff0800720c */ /* 0x000fce0003f25270 */
[----:B------:R-:W-:Y:S06]  /*02b0*/  @!P0 BRA `(.L_x_3) ;  /* 0x0000000000408947 */ /* 0x000fec0003800000 */
[----:B--2---:R-:W0:Y:S01]  /*02c0*/  LDC.64 R4, c[0x0][0x390] ;  /* 0x0000e400ff047b82 */ /* 0x004e220000000a00 */
[----:B------:R-:W-:Y:S02]  /*02d0*/  IMAD R3, R21, R0, R2 ;  /* 0x0000000015037224 */ /* 0x000fe400078e0202 */
[----:B------:R-:W-:Y:S02]  /*02e0*/  IMAD.MOV.U32 R9, RZ, RZ, 0x7fffffff ;  /* 0x7fffffffff097424 */ /* 0x000fe400078e00ff */
[----:B------:R-:W-:-:S03]  /*02f0*/  VIADD R2, R2, 0x4 ;  /* 0x0000000402027836 */ /* 0x000fc60000000000 */
[----:B------:R-:W1:Y:S01]  /*0300*/  LDC.64 R6, c[0x0][0x388] ;  /* 0x0000e200ff067b82 */ /* 0x000e620000000a00 */
[----:B0-----:R-:W-:-:S04]  /*0310*/  IADD3 R4, P0, PT, R3, R4, RZ ;  /* 0x0000000403047210 */ /* 0x001fc80007f1e0ff */
[C---:B------:R-:W-:Y:S01]  /*0320*/  LEA.HI.X.SX32 R5, R3.reuse, R5, 0x1, P0 ;  /* 0x0000000503057211 */ /* 0x040fe200000f0eff */
[----:B-1----:R-:W-:-:S04]  /*0330*/  IMAD.WIDE R6, R3, 0x4, R6 ;  /* 0x0000000403067825 */ /* 0x002fc800078e0206 */
[----:B------:R0:W-:Y:S04]  /*0340*/  STG.E.U8 desc[UR8][R4.64], RZ ;  /* 0x000000ff04007986 */ /* 0x0001e8000c101108 */
[----:B------:R0:W-:Y:S04]  /*0350*/  STG.E desc[UR8][R6.64], R9 ;  /* 0x0000000906007986 */ /* 0x0001e8000c101908 */
[----:B------:R0:W-:Y:S04]  /*0360*/  STG.E.U8 desc[UR8][R4.64+0x1], RZ ;  /* 0x000001ff04007986 */ /* 0x0001e8000c101108 */
[----:B------:R0:W-:Y:S04]  /*0370*/  STG.E desc[UR8][R6.64+0x4], R9 ;  /* 0x0000040906007986 */ /* 0x0001e8000c101908 */
[----:B------:R0:W-:Y:S04]  /*0380*/  STG.E.U8 desc[UR8][R4.64+0x2], RZ ;  /* 0x000002ff04007986 */ /* 0x0001e8000c101108 */
[----:B------:R0:W-:Y:S04]  /*0390*/  STG.E desc[UR8][R6.64+0x8], R9 ;  /* 0x0000080906007986 */ /* 0x0001e8000c101908 */
[----:B------:R0:W-:Y:S04]  /*03a0*/  STG.E.U8 desc[UR8][R4.64+0x3], RZ ;  /* 0x000003ff04007986 */ /* 0x0001e8000c101108 */
[----:B------:R0:W-:Y:S02]  /*03b0*/  STG.E desc[UR8][R6.64+0xc], R9 ;  /* 0x00000c0906007986 */ /* 0x0001e4000c101908 */
.L_x_3:
[----:B------:R-:W-:Y:S05]  /*03c0*/  @!P1 BRA `(.L_x_0) ;  /* 0x0000000000689947 */ /* 0x000fea0003800000 */
[----:B------:R-:W-:Y:S02]  /*03d0*/  ISETP.NE.AND P0, PT, R8, 0x1, PT ;  /* 0x000000010800780c */ /* 0x000fe40003f05270 */
[----:B------:R-:W-:-:S04]  /*03e0*/  LOP3.LUT R3, R0, 0x1, RZ, 0xc0, !PT ;  /* 0x0000000100037812 */ /* 0x000fc800078ec0ff */
[----:B------:R-:W-:-:S07]  /*03f0*/  ISETP.NE.U32.AND P1, PT, R3, 0x1, PT ;  /* 0x000000010300780c */ /* 0x000fce0003f25070 */
[----:B------:R-:W-:Y:S06]  /*0400*/  @!P0 BRA `(.L_x_4) ;  /* 0x0000000000308947 */ /* 0x000fec0003800000 */
[----:B0-2---:R-:W0:Y:S01]  /*0410*/  LDC.64 R4, c[0x0][0x390] ;  /* 0x0000e400ff047b82 */ /* 0x005e220000000a00 */
        /* <DEDUP_REMOVED lines=10> */
[----:B------:R1:W-:Y:S02]  /*04c0*/  STG.E desc[UR8][R6.64+0x4], R9 ;  /* 0x0000040906007986 */ /* 0x0003e4000c101908 */
.L_x_4:
[----:B------:R-:W-:Y:S05]  /*04d0*/  @P1 BRA `(.L_x_0) ;  /* 0x0000000000241947 */ /* 0x000fea0003800000 */
[----:B012---:R-:W0:Y:S01]  /*04e0*/  LDC.64 R4, c[0x0][0x390] ;  /* 0x0000e400ff047b82 */ /* 0x007e220000000a00 */
[----:B------:R-:W-:Y:S02]  /*04f0*/  IMAD R3, R21, R0, R2 ;  /* 0x0000000015037224 */ /* 0x000fe400078e0202 */
[----:B------:R-:W-:-:S05]  /*0500*/  IMAD.MOV.U32 R9, RZ, RZ, 0x7fffffff ;  /* 0x7fffffffff097424 */ /* 0x000fca00078e00ff */
[----:B------:R-:W1:Y:S01]  /*0510*/  LDC.64 R6, c[0x0][0x388] ;  /* 0x0000e200ff067b82 */ /* 0x000e620000000a00 */
[----:B0-----:R-:W-:-:S04]  /*0520*/  IADD3 R4, P0, PT, R3, R4, RZ ;  /* 0x0000000403047210 */ /* 0x001fc80007f1e0ff */
[C---:B------:R-:W-:Y:S01]  /*0530*/  LEA.HI.X.SX32 R5, R3.reuse, R5, 0x1, P0 ;  /* 0x0000000503057211 */ /* 0x040fe200000f0eff */
[----:B-1----:R-:W-:-:S04]  /*0540*/  IMAD.WIDE R2, R3, 0x4, R6 ;  /* 0x0000000403027825 */ /* 0x002fc800078e0206 */
[----:B------:R3:W-:Y:S04]  /*0550*/  STG.E.U8 desc[UR8][R4.64], RZ ;  /* 0x000000ff04007986 */ /* 0x0007e8000c101108 */
[----:B------:R3:W-:Y:S02]  /*0560*/  STG.E desc[UR8][R2.64], R9 ;  /* 0x0000000902007986 */ /* 0x0007e4000c101908 */
.L_x_0:
[----:B---3--:R-:W3:Y:S01]  /*0570*/  LDC.64 R2, c[0x0][0x388] ;  /* 0x0000e200ff027b82 */ /* 0x008ee20000000a00 */
[----:B------:R-:W-:Y:S01]  /*0580*/  ISETP.GE.AND P0, PT, R0, 0x2, PT ;  /* 0x000000020000780c */ /* 0x000fe20003f06270 */
[----:B012---:R-:W-:-:S04]  /*0590*/  IMAD R5, R21, R0, R21 ;  /* 0x0000000015057224 */ /* 0x007fc800078e0215 */
[----:B---3--:R-:W-:-:S05]  /*05a0*/  IMAD.WIDE.U32 R2, R5, 0x4, R2 ;  /* 0x0000000405027825 */ /* 0x008fca00078e0002 */
[----:B------:R0:W-:Y:S03]  /*05b0*/  STG.E desc[UR8][R2.64], RZ ;  /* 0x000000ff02007986 */ /* 0x0001e6000c101908 */
[----:B------:R-:W-:Y:S05]  /*05c0*/  @!P0 EXIT ;  /* 0x000000000000894d */ /* 0x000fea0003800000 */
[C---:B------:R-:W-:Y:S01]  /*05d0*/  LOP3.LUT R22, R0.reuse, 0x3, RZ, 0xc0, !PT ;  /* 0x0000000300167812 */ /* 0x040fe200078ec0ff */
[C---:B------:R-:W-:Y:S01]  /*05e0*/  VIADD R19, R0.reuse, 0xfffffffe ;  /* 0xfffffffe00137836 */ /* 0x040fe20000000000 */
[----:B------:R-:W-:Y:S01]  /*05f0*/  LOP3.LUT R20, R0, 0x7ffffffc, RZ, 0xc0, !PT ;  /* 0x7ffffffc00147812 */ /* 0x000fe200078ec0ff */
[----:B------:R-:W-:-:S06]  /*0600*/  UMOV UR4, URZ ;  /* 0x000000ff00047c82 */ /* 0x000fcc0008000000 */
.L_x_19:
[----:B-1----:R-:W1:Y:S01]  /*0610*/  LDCU UR6, c[0x0][0x398] ;  /* 0x00007300ff0677ac */ /* 0x002e620008000800 */
[----:B------:R-:W-:Y:S02]  /*0620*/  IMAD.MOV.U32 R0, RZ, RZ, 0x7fffffff ;  /* 0x7fffffffff007424 */ /* 0x000fe400078e00ff */
[----:B0-----:R-:W-:Y:S01]  /*0630*/  IMAD.MOV.U32 R6, RZ, RZ, RZ ;  /* 0x000000ffff067224 */ /* 0x001fe200078e00ff */
[----:B------:R-:W-:Y:S01]  /*0640*/  UMOV UR5, UR4 ;  /* 0x0000000400057c82 */ /* 0x000fe20008000000 */
[----:B------:R-:W-:Y:S01]  /*0650*/  UIADD3 UR4, UPT, UPT, UR4, 0x1, URZ ;  /* 0x0000000104047890 */ /* 0x000fe2000fffe0ff */
[----:B------:R-:W-:Y:S01]  /*0660*/  ISETP.NE.AND P0, PT, R19, UR5, PT ;  /* 0x0000000513007c0c */ /* 0x000fe2000bf05270 */
[----:B-1----:R-:W-:-:S09]  /*0670*/  UISETP.GE.U32.AND UP0, UPT, UR6, 0x4, UPT ;  /* 0x000000040600788c */ /* 0x002fd2000bf06070 */
[----:B--234-:R-:W-:Y:S05]  /*0680*/  BRA.U !UP0, `(.L_x_5) ;  /* 0x0000000108a07547 */ /* 0x01cfea000b800000 */
[----:B0-----:R-:W0:Y:S01]  /*0690*/  LDC.64 R2, c[0x0][0x388] ;  /* 0x0000e200ff027b82 */ /* 0x001e220000000a00 */
[----:B------:R-:W-:Y:S01]  /*06a0*/  IMAD.MOV.U32 R0, RZ, RZ, 0x7fffffff ;  /* 0x7fffffffff007424 */ /* 0x000fe200078e00ff */
[----:B------:R-:W1:Y:S01]  /*06b0*/  LDCU UR6, c[0x0][0x398] ;  /* 0x00007300ff0677ac */ /* 0x000e620008000800 */
[----:B------:R-:W-:-:S05]  /*06c0*/  IMAD.MOV.U32 R11, RZ, RZ, RZ ;  /* 0x000000ffff0b7224 */ /* 0x000fca00078e00ff */
[----:B------:R-:W2:Y:S02]  /*06d0*/  LDC.64 R4, c[0x0][0x390] ;  /* 0x0000e400ff047b82 */ /* 0x000ea40000000a00 */
.L_x_6:
[----:B-1----:R-:W-:-:S05]  /*06e0*/  IMAD R7, R21, UR6, R11 ;  /* 0x0000000615077c24 */ /* 0x002fca000f8e020b */
[----:B--2---:R-:W-:-:S04]  /*06f0*/  IADD3 R8, P1, PT, R7, R4, RZ ;  /* 0x0000000407087210 */ /* 0x004fc80007f3e0ff */
[----:B------:R-:W-:-:S05]  /*0700*/  LEA.HI.X.SX32 R9, R7, R5, 0x1, P1 ;  /* 0x0000000507097211 */ /* 0x000fca00008f0eff */
[----:B------:R-:W2:Y:S04]  /*0710*/  LDG.E.U8 R13, desc[UR8][R8.64] ;  /* 0x00000008080d7981 */ /* 0x000ea8000c1e1100 */
[----:B------:R-:W3:Y:S04]  /*0720*/  LDG.E.U8 R6, desc[UR8][R8.64+0x1] ;  /* 0x0000010808067981 */ /* 0x000ee8000c1e1100 */
[----:B------:R-:W4:Y:S04]  /*0730*/  LDG.E.U8 R10, desc[UR8][R8.64+0x2] ;  /* 0x00000208080a7981 */ /* 0x000f28000c1e1100 */
[----:B------:R-:W5:Y:S01]  /*0740*/  LDG.E.U8 R12, desc[UR8][R8.64+0x3] ;  /* 0x00000308080c7981 */ /* 0x000f62000c1e1100 */
[----:B--2---:R-:W-:-:S02]  /*0750*/  ISETP.NE.AND P6, PT, R13, RZ, PT ;  /* 0x000000ff0d00720c */ /* 0x004fc40003fc5270 */
[----:B---3--:R-:W-:Y:S01]  /*0760*/  ISETP.NE.AND P3, PT, R6, RZ, PT ;  /* 0x000000ff0600720c */ /* 0x008fe20003f65270 */
[----:B0-----:R-:W-:Y:S01]  /*0770*/  IMAD.WIDE R6, R7, 0x4, R2 ;  /* 0x0000000407067825 */ /* 0x001fe200078e0202 */
[----:B----4-:R-:W-:-:S09]  /*0780*/  ISETP.NE.AND P2, PT, R10, RZ, PT ;  /* 0x000000ff0a00720c */ /* 0x010fd20003f45270 */
[----:B------:R-:W2:Y:S01]  /*0790*/  @!P6 LDG.E R13, desc[UR8][R6.64] ;  /* 0x00000008060de981 */ /* 0x000ea2000c1e1900 */
[----:B-----5:R-:W-:-:S03]  /*07a0*/  ISETP.NE.AND P1, PT, R12, RZ, PT ;  /* 0x000000ff0c00720c */ /* 0x020fc60003f25270 */
[----:B------:R-:W3:Y:S04]  /*07b0*/  @!P3 LDG.E R15, desc[UR8][R6.64+0x4] ;  /* 0x00000408060fb981 */ /* 0x000ee8000c1e1900 */
[----:B------:R-:W4:Y:S06]  /*07c0*/  @!P2 LDG.E R17, desc[UR8][R6.64+0x8] ;  /* 0x000008080611a981 */ /* 0x000f2c000c1e1900 */
[----:B------:R-:W5:Y:S01]  /*07d0*/  @!P1 LDG.E R23, desc[UR8][R6.64+0xc] ;  /* 0x00000c0806179981 */ /* 0x000f62000c1e1900 */
[----:B------:R-:W-:Y:S01]  /*07e0*/  @!P3 VIADD R9, R11, 0x1 ;  /* 0x000000010b09b836 */ /* 0x000fe20000000000 */
[----:B--2---:R-:W-:-:S02]  /*07f0*/  @!P6 ISETP.GT.AND P5, PT, R13, R0, PT ;  /* 0x000000000d00e20c */ /* 0x004fc40003fa4270 */
[----:B------:R-:W-:Y:S01]  /*0800*/  @!P6 VIMNMX R0, PT, PT, R0, R13, PT ;  /* 0x0000000d0000e248 */ /* 0x000fe20003fe0100 */
[----:B------:R-:W-:Y:S01]  /*0810*/  @!P2 VIADD R13, R11, 0x2 ;  /* 0x000000020b0da836 */ /* 0x000fe20000000000 */
[----:B------:R-:W-:Y:S02]  /*0820*/  @!P6 SEL R18, R18, R11, P5 ;  /* 0x0000000b1212e207 */ /* 0x000fe40002800000 */
[----:B---3--:R-:W-:Y:S02]  /*0830*/  @!P3 ISETP.GT.AND P4, PT, R15, R0, PT ;  /* 0x000000000f00b20c */ /* 0x008fe40003f84270 */
[----:B------:R-:W-:Y:S01]  /*0840*/  @!P3 VIMNMX R0, PT, PT, R0, R15, PT ;  /* 0x0000000f0000b248 */ /* 0x000fe20003fe0100 */
[C---:B------:R-:W-:Y:S01]  /*0850*/  @!P1 VIADD R15, R11.reuse, 0x3 ;  /* 0x000000030b0f9836 */ /* 0x040fe20000000000 */
[----:B------:R-:W-:Y:S01]  /*0860*/  @!P3 SEL R18, R18, R9, P4 ;  /* 0x000000091212b207 */ /* 0x000fe20002000000 */
[----:B------:R-:W-:Y:S01]  /*0870*/  VIADD R11, R11, 0x4 ;  /* 0x000000040b0b7836 */ /* 0x000fe20000000000 */
[----:B----4-:R-:W-:-:S02]  /*0880*/  @!P2 ISETP.GT.AND P5, PT, R17, R0, PT ;  /* 0x000000001100a20c */ /* 0x010fc40003fa4270 */
[----:B------:R-:W-:Y:S02]  /*0890*/  @!P2 VIMNMX R0, PT, PT, R0, R17, PT ;  /* 0x000000110000a248 */ /* 0x000fe40003fe0100 */
[----:B------:R-:W-:Y:S02]  /*08a0*/  ISETP.NE.AND P4, PT, R11, R20, PT ;  /* 0x000000140b00720c */ /* 0x000fe40003f85270 */
[----:B-----5:R-:W-:Y:S02]  /*08b0*/  @!P1 ISETP.GT.AND P3, PT, R23, R0, PT ;  /* 0x000000001700920c */ /* 0x020fe40003f64270 */
[----:B------:R-:W-:Y:S02]  /*08c0*/  @!P2 SEL R18, R18, R13, P5 ;  /* 0x0000000d1212a207 */ /* 0x000fe40002800000 */
[----:B------:R-:W-:Y:S02]  /*08d0*/  @!P1 VIMNMX R0, PT, PT, R0, R23, PT ;  /* 0x0000001700009248 */ /* 0x000fe40003fe0100 */
[----:B------:R-:W-:-:S05]  /*08e0*/  @!P1 SEL R18, R18, R15, P3 ;  /* 0x0000000f12129207 */ /* 0x000fca0001800000 */
[----:B------:R-:W-:Y:S05]  /*08f0*/  @P4 BRA `(.L_x_6) ;  /* 0xfffffffc00784947 */ /* 0x000fea000383ffff */
[----:B------:R-:W-:-:S07]  /*0900*/  IMAD.MOV.U32 R6, RZ, RZ, R20 ;  /* 0x000000ffff067224 */ /* 0x000fce00078e0014 */
.L_x_5:
[----:B------:R-:W-:-:S13]  /*0910*/  ISETP.NE.AND P1, PT, R22, RZ, PT ;  /* 0x000000ff1600720c */ /* 0x000fda0003f25270 */
[----:B------:R-:W-:Y:S05]  /*0920*/  @!P1 BRA `(.L_x_7) ;  /* 0x0000000000849947 */ /* 0x000fea0003800000 */
[----:B0-----:R-:W0:Y:S01]  /*0930*/  LDC.64 R2, c[0x0][0x390] ;  /* 0x0000e400ff027b82 */ /* 0x001e220000000a00 */
[----:B------:R-:W-:-:S07]  /*0940*/  IMAD R7, R21, UR6, R6 ;  /* 0x0000000615077c24 */ /* 0x000fce000f8e0206 */
[----:B------:R-:W1:Y:S01]  /*0950*/  LDC.64 R4, c[0x0][0x388] ;  /* 0x0000e200ff047b82 */ /* 0x000e620000000a00 */
[----:B0-----:R-:W-:-:S04]  /*0960*/  IADD3 R2, P1, PT, R7, R2, RZ ;  /* 0x0000000207027210 */ /* 0x001fc80007f3e0ff */
[----:B------:R-:W-:-:S05]  /*0970*/  LEA.HI.X.SX32 R3, R7, R3, 0x1, P1 ;  /* 0x0000000307037211 */ /* 0x000fca00008f0eff */
[----:B------:R-:W2:Y:S01]  /*0980*/  LDG.E.U8 R8, desc[UR8][R2.64] ;  /* 0x0000000802087981 */ /* 0x000ea2000c1e1100 */
[----:B------:R-:W-:Y:S01]  /*0990*/  ISETP.NE.AND P2, PT, R22, 0x1, PT ;  /* 0x000000011600780c */ /* 0x000fe20003f45270 */
[----:B-1----:R-:W-:-:S04]  /*09a0*/  IMAD.WIDE R4, R7, 0x4, R4 ;  /* 0x0000000407047825 */ /* 0x002fc800078e0204 */
[----:B------:R-:W-:Y:S01]  /*09b0*/  IMAD.MOV.U32 R9, RZ, RZ, R0 ;  /* 0x000000ffff097224 */ /* 0x000fe200078e0000 */
[----:B--2---:R-:W-:-:S13]  /*09c0*/  ISETP.NE.AND P1, PT, R8, RZ, PT ;  /* 0x000000ff0800720c */ /* 0x004fda0003f25270 */
[----:B------:R-:W-:Y:S05]  /*09d0*/  @P1 BRA `(.L_x_8) ;  /* 0x0000000000101947 */ /* 0x000fea0003800000 */
[----:B------:R-:W2:Y:S02]  /*09e0*/  LDG.E R0, desc[UR8][R4.64] ;  /* 0x0000000804007981 */ /* 0x000ea4000c1e1900 */
[CC--:B--2---:R-:W-:Y:S02]  /*09f0*/  ISETP.GT.AND P1, PT, R0.reuse, R9.reuse, PT ;  /* 0x000000090000720c */ /* 0x0c4fe40003f24270 */
[----:B------:R-:W-:Y:S02]  /*0a00*/  VIMNMX R9, PT, PT, R0, R9, PT ;  /* 0x0000000900097248 */ /* 0x000fe40003fe0100 */
[----:B------:R-:W-:-:S09]  /*0a10*/  SEL R18, R18, R6, P1 ;  /* 0x0000000612127207 */ /* 0x000fd20000800000 */
.L_x_8:
[----:B------:R-:W-:Y:S05]  /*0a20*/  @!P2 BRA `(.L_x_7) ;  /* 0x000000000044a947 */ /* 0x000fea0003800000 */
[----:B------:R-:W2:Y:S01]  /*0a30*/  LDG.E.U8 R0, desc[UR8][R2.64+0x1] ;  /* 0x0000010802007981 */ /* 0x000ea2000c1e1100 */
[----:B------:R-:W-:Y:S02]  /*0a40*/  ISETP.NE.AND P2, PT, R22, 0x2, PT ;  /* 0x000000021600780c */ /* 0x000fe40003f45270 */
[----:B--2---:R-:W-:-:S13]  /*0a50*/  ISETP.NE.AND P1, PT, R0, RZ, PT ;  /* 0x000000ff0000720c */ /* 0x004fda0003f25270 */
[----:B------:R-:W-:Y:S05]  /*0a60*/  @P1 BRA `(.L_x_9) ;  /* 0x0000000000141947 */ /* 0x000fea0003800000 */
[----:B------:R-:W2:Y:S01]  /*0a70*/  LDG.E R0, desc[UR8][R4.64+0x4] ;  /* 0x0000040804007981 */ /* 0x000ea2000c1e1900 */
[----:B------:R-:W-:Y:S01]  /*0a80*/  VIADD R7, R6, 0x1 ;  /* 0x0000000106077836 */ /* 0x000fe20000000000 */
[CC--:B--2---:R-:W-:Y:S02]  /*0a90*/  ISETP.GT.AND P1, PT, R0.reuse, R9.reuse, PT ;  /* 0x000000090000720c */ /* 0x0c4fe40003f24270 */
[----:B------:R-:W-:Y:S02]  /*0aa0*/  VIMNMX R9, PT, PT, R0, R9, PT ;  /* 0x0000000900097248 */ /* 0x000fe40003fe0100 */
[----:B------:R-:W-:-:S09]  /*0ab0*/  SEL R18, R18, R7, P1 ;  /* 0x0000000712127207 */ /* 0x000fd20000800000 */
.L_x_9:
[----:B------:R-:W-:Y:S05]  /*0ac0*/  @!P2 BRA `(.L_x_7) ;  /* 0x00000000001ca947 */ /* 0x000fea0003800000 */
[----:B------:R-:W2:Y:S02]  /*0ad0*/  LDG.E.U8 R2, desc[UR8][R2.64+0x2] ;  /* 0x0000020802027981 */ /* 0x000ea4000c1e1100 */
[----:B--2---:R-:W-:-:S13]  /*0ae0*/  ISETP.NE.AND P1, PT, R2, RZ, PT ;  /* 0x000000ff0200720c */ /* 0x004fda0003f25270 */
[----:B------:R-:W-:Y:S05]  /*0af0*/  @P1 BRA `(.L_x_7) ;  /* 0x0000000000101947 */ /* 0x000fea0003800000 */
[----:B------:R-:W2:Y:S01]  /*0b00*/  LDG.E R4, desc[UR8][R4.64+0x8] ;  /* 0x0000080804047981 */ /* 0x000ea2000c1e1900 */
[----:B------:R-:W-:Y:S01]  /*0b10*/  VIADD R3, R6, 0x2 ;  /* 0x0000000206037836 */ /* 0x000fe20000000000 */
[----:B--2---:R-:W-:-:S04]  /*0b20*/  ISETP.GT.AND P1, PT, R4, R9, PT ;  /* 0x000000090400720c */ /* 0x004fc80003f24270 */
[----:B------:R-:W-:-:S09]  /*0b30*/  SEL R18, R18, R3, P1 ;  /* 0x0000000312127207 */ /* 0x000fd20000800000 */
.L_x_7:
[----:B------:R-:W1:Y:S01]  /*0b40*/  LDC.64 R12, c[0x0][0x390] ;  /* 0x0000e400ff0c7b82 */ /* 0x000e620000000a00 */
[----:B0-----:R-:W-:Y:S01]  /*0b50*/  IMAD R3, R21, UR6, R18 ;  /* 0x0000000615037c24 */ /* 0x001fe2000f8e0212 */
[----:B------:R-:W-:Y:S01]  /*0b60*/  UISETP.GE.U32.AND UP0, UPT, UR6, 0x4, UPT ;  /* 0x000000040600788c */ /* 0x000fe2000bf06070 */
[----:B------:R-:W-:Y:S02]  /*0b70*/  IMAD.MOV.U32 R4, RZ, RZ, 0x1 ;  /* 0x00000001ff047424 */ /* 0x000fe400078e00ff */
[----:B------:R-:W-:Y:S02]  /*0b80*/  IMAD R0, R18, UR6, RZ ;  /* 0x0000000612007c24 */ /* 0x000fe4000f8e02ff */
[----:B------:R-:W-:Y:S01]  /*0b90*/  IMAD.MOV.U32 R5, RZ, RZ, RZ ;  /* 0x000000ffff057224 */ /* 0x000fe200078e00ff */
[----:B------:R-:W0:Y:S01]  /*0ba0*/  LDC.64 R14, c[0x0][0x388] ;  /* 0x0000e200ff0e7b82 */ /* 0x000e220000000a00 */
[----:B-1----:R-:W-:-:S04]  /*0bb0*/  IADD3 R6, P1, PT, R3, R12, RZ ;  /* 0x0000000c03067210 */ /* 0x002fc80007f3e0ff */
[C---:B------:R-:W-:Y:S01]  /*0bc0*/  LEA.HI.X.SX32 R7, R3.reuse, R13, 0x1, P1 ;  /* 0x0000000d03077211 */ /* 0x040fe200008f0eff */
[----:B0-----:R-:W-:-:S04]  /*0bd0*/  IMAD.WIDE R2, R3, 0x4, R14 ;  /* 0x0000000403027825 */ /* 0x001fc800078e020e */
[----:B------:R0:W-:Y:S01]  /*0be0*/  STG.E.U8 desc[UR8][R6.64], R4 ;  /* 0x0000000406007986 */ /* 0x0001e2000c101108 */
[----:B------:R-:W-:Y:S05]  /*0bf0*/  BRA.U !UP0, `(.L_x_10) ;  /* 0x0000000508207547 */ /* 0x000fea000b800000 */
[----:B------:R-:W1:Y:S01]  /*0c00*/  LDC.64 R14, c[0x0][0x388] ;  /* 0x0000e200ff0e7b82 */ /* 0x000e620000000a00 */
[----:B------:R-:W-:Y:S01]  /*0c10*/  IMAD.MOV.U32 R23, RZ, RZ, RZ ;  /* 0x000000ffff177224 */ /* 0x000fe200078e00ff */
[----:B------:R-:W2:Y:S06]  /*0c20*/  LDCU UR6, c[0x0][0x398] ;  /* 0x00007300ff0677ac */ /* 0x000eac0008000800 */
[----:B0-----:R-:W0:Y:S08]  /*0c30*/  LDC.64 R4, c[0x0][0x380] ;  /* 0x0000e000ff047b82 */ /* 0x001e300000000a00 */
[----:B------:R-:W3:Y:S08]  /*0c40*/  LDC.64 R12, c[0x0][0x390] ;  /* 0x0000e400ff0c7b82 */ /* 0x000ef00000000a00 */
[----:B--2---:R-:W4:Y:S02]  /*0c50*/  LDC.64 R6, c[0x0][0x380] ;  /* 0x0000e000ff067b82 */ /* 0x004f240000000a00 */
.L_x_15:
[----:B-123--:R-:W-:-:S05]  /*0c60*/  IMAD R11, R21, UR6, R23 ;  /* 0x00000006150b7c24 */ /* 0x00efca000f8e0217 */
[----:B---3--:R-:W-:-:S04]  /*0c70*/  IADD3 R8, P1, PT, R11, R12, RZ ;  /* 0x0000000c0b087210 */ /* 0x008fc80007f3e0ff */
[----:B------:R-:W-:-:S05]  /*0c80*/  LEA.HI.X.SX32 R9, R11, R13, 0x1, P1 ;  /* 0x0000000d0b097211 */ /* 0x000fca00008f0eff */
[----:B------:R-:W2:Y:S02]  /*0c90*/  LDG.E.U8 R10, desc[UR8][R8.64] ;  /* 0x00000008080a7981 */ /* 0x000ea4000c1e1100 */
[----:B--2---:R-:W-:Y:S01]  /*0ca0*/  ISETP.NE.AND P1, PT, R10, RZ, PT ;  /* 0x000000ff0a00720c */ /* 0x004fe20003f25270 */
[----:B-1----:R-:W-:-:S12]  /*0cb0*/  IMAD.WIDE R10, R11, 0x4, R14 ;  /* 0x000000040b0a7825 */ /* 0x002fd800078e020e */
[----:B------:R-:W-:Y:S05]  /*0cc0*/  @P1 BRA `(.L_x_11) ;  /* 0x0000000000301947 */ /* 0x000fea0003800000 */
[----:B------:R-:W-:-:S04]  /*0cd0*/  IMAD.IADD R17, R0, 0x1, R23 ;  /* 0x0000000100117824 */ /* 0x000fc800078e0217 */
[----:B0-----:R-:W-:-:S06]  /*0ce0*/  IMAD.WIDE R16, R17, 0x4, R4 ;  /* 0x0000000411107825 */ /* 0x001fcc00078e0204 */
[----:B------:R-:W2:Y:S02]  /*0cf0*/  LDG.E R16, desc[UR8][R16.64] ;  /* 0x0000000810107981 */ /* 0x000ea4000c1e1900 */
[----:B--2---:R-:W-:-:S13]  /*0d00*/  ISETP.NE.AND P1, PT, R16, RZ, PT ;  /* 0x000000ff1000720c */ /* 0x004fda0003f25270 */
[----:B------:R-:W-:Y:S05]  /*0d10*/  @!P1 BRA `(.L_x_11) ;  /* 0x00000000001c9947 */ /* 0x000fea0003800000 */
[----:B------:R-:W2:Y:S02]  /*0d20*/  LDG.E R17, desc[UR8][R2.64] ;  /* 0x0000000802117981 */ /* 0x000ea4000c1e1900 */
[----:B--2---:R-:W-:-:S13]  /*0d30*/  ISETP.NE.AND P1, PT, R17, 0x7fffffff, PT ;  /* 0x7fffffff1100780c */ /* 0x004fda0003f25270 */
[----:B------:R-:W-:Y:S05]  /*0d40*/  @!P1 BRA `(.L_x_11) ;  /* 0x0000000000109947 */ /* 0x000fea0003800000 */
[----:B------:R-:W-:Y:S02]  /*0d50*/  IMAD.IADD R17, R16, 0x1, R17 ;  /* 0x0000000110117824 */ /* 0x000fe400078e0211 */
[----:B------:R-:W2:Y:S03]  /*0d60*/  LDG.E R16, desc[UR8][R10.64] ;  /* 0x000000080a107981 */ /* 0x000ea6000c1e1900 */
[----:B--2---:R-:W-:-:S13]  /*0d70*/  ISETP.GE.AND P1, PT, R17, R16, PT ;  /* 0x000000101100720c */ /* 0x004fda0003f26270 */
[----:B------:R1:W-:Y:S02]  /*0d80*/  @!P1 STG.E desc[UR8][R10.64], R17 ;  /* 0x000000110a009986 */ /* 0x0003e4000c101908 */
.L_x_11:
[----:B------:R-:W2:Y:S01]  /*0d90*/  LDG.E.U8 R16, desc[UR8][R8.64+0x1] ;  /* 0x0000010808107981 */ /* 0x000ea2000c1e1100 */
[----:B-1----:R-:W-:-:S04]  /*0da0*/  IADD3 R17, P2, PT, R0, R23, RZ ;  /* 0x0000001700117210 */ /* 0x002fc80007f5e0ff */
[----:B------:R-:W-:Y:S02]  /*0db0*/  LEA.HI.X.SX32 R24, R0, RZ, 0x1, P2 ;  /* 0x000000ff00187211 */ /* 0x000fe400010f0eff */
[----:B--2---:R-:W-:Y:S02]  /*0dc0*/  ISETP.NE.AND P1, PT, R16, RZ, PT ;  /* 0x000000ff1000720c */ /* 0x004fe40003f25270 */
[----:B----4-:R-:W-:-:S04]  /*0dd0*/  LEA R16, P2, R17, R6, 0x2 ;  /* 0x0000000611107211 */ /* 0x010fc800078410ff */
[----:B------:R-:W-:-:S07]  /*0de0*/  LEA.HI.X R17, R17, R7, R24, 0x2, P2 ;  /* 0x0000000711117211 */ /* 0x000fce00010f1418 */
[----:B------:R-:W-:Y:S05]  /*0df0*/  @P1 BRA `(.L_x_12) ;  /* 0x0000000000281947 */ /* 0x000fea0003800000 */
        /* <DEDUP_REMOVED lines=10> */
.L_x_12:
[----:B------:R-:W2:Y:S02]  /*0ea0*/  LDG.E.U8 R24, desc[UR8][R8.64+0x2] ;  /* 0x0000020808187981 */ /* 0x000ea4000c1e1100 */
[----:B--2---:R-:W-:-:S13]  /*0eb0*/  ISETP.NE.AND P1, PT, R24, RZ, PT ;  /* 0x000000ff1800720c */ /* 0x004fda0003f25270 */
[----:B------:R-:W-:Y:S05]  /*0ec0*/  @P1 BRA `(.L_x_13) ;  /* 0x0000000000281947 */ /* 0x000fea0003800000 */
[----:B------:R-:W2:Y:S02]  /*0ed0*/  LDG.E R24, desc[UR8][R16.64+0x8] ;  /* 0x0000080810187981 */ /* 0x000ea4000c1e1900 */
[----:B--2---:R-:W-:-:S13]  /*0ee0*/  ISETP.NE.AND P1, PT, R24, RZ, PT ;  /* 0x000000ff1800720c */ /* 0x004fda0003f25270 */
[----:B------:R-:W-:Y:S05]  /*0ef0*/  @!P1 BRA `(.L_x_13) ;  /* 0x00000000001c9947 */ /* 0x000fea0003800000 */
[----:B-1----:R-:W2:Y:S02]  /*0f00*/  LDG.E R25, desc[UR8][R2.64] ;  /* 0x0000000802197981 */ /* 0x002ea4000c1e1900 */
[----:B--2---:R-:W-:-:S13]  /*0f10*/  ISETP.NE.AND P1, PT, R25, 0x7fffffff, PT ;  /* 0x7fffffff1900780c */ /* 0x004fda0003f25270 */
[----:B------:R-:W-:Y:S05]  /*0f20*/  @!P1 BRA `(.L_x_13) ;  /* 0x0000000000109947 */ /* 0x000fea0003800000 */
[----:B------:R-:W-:Y:S02]  /*0f30*/  IMAD.IADD R25, R24, 0x1, R25 ;  /* 0x0000000118197824 */ /* 0x000fe400078e0219 */
[----:B------:R-:W2:Y:S03]  /*0f40*/  LDG.E R24, desc[UR8][R10.64+0x8] ;  /* 0x000008080a187981 */ /* 0x000ea6000c1e1900 */
[----:B--2---:R-:W-:-:S13]  /*0f50*/  ISETP.GE.AND P1, PT, R25, R24, PT ;  /* 0x000000181900720c */ /* 0x004fda0003f26270 */
[----:B------:R2:W-:Y:S02]  /*0f60*/  @!P1 STG.E desc[UR8][R10.64+0x8], R25 ;  /* 0x000008190a009986 */ /* 0x0005e4000c101908 */
.L_x_13:
[----:B------:R-:W3:Y:S02]  /*0f70*/  LDG.E.U8 R8, desc[UR8][R8.64+0x3] ;  /* 0x0000030808087981 */ /* 0x000ee4000c1e1100 */
[----:B---3--:R-:W-:-:S13]  /*0f80*/  ISETP.NE.AND P1, PT, R8, RZ, PT ;  /* 0x000000ff0800720c */ /* 0x008fda0003f25270 */
[----:B------:R-:W-:Y:S05]  /*0f90*/  @P1 BRA `(.L_x_14) ;  /* 0x0000000000281947 */ /* 0x000fea0003800000 */
[----:B------:R-:W3:Y:S02]  /*0fa0*/  LDG.E R16, desc[UR8][R16.64+0xc] ;  /* 0x00000c0810107981 */ /* 0x000ee4000c1e1900 */
[----:B---3--:R-:W-:-:S13]  /*0fb0*/  ISETP.NE.AND P1, PT, R16, RZ, PT ;  /* 0x000000ff1000720c */ /* 0x008fda0003f25270 */
[----:B------:R-:W-:Y:S05]  /*0fc0*/  @!P1 BRA `(.L_x_14) ;  /* 0x00000000001c9947 */ /* 0x000fea0003800000 */
[----:B------:R-:W3:Y:S02]  /*0fd0*/  LDG.E R9, desc[UR8][R2.64] ;  /* 0x0000000802097981 */ /* 0x000ee4000c1e1900 */
[----:B---3--:R-:W-:-:S13]  /*0fe0*/  ISETP.NE.AND P1, PT, R9, 0x7fffffff, PT ;  /* 0x7fffffff0900780c */ /* 0x008fda0003f25270 */
[----:B------:R-:W-:Y:S05]  /*0ff0*/  @!P1 BRA `(.L_x_14) ;  /* 0x0000000000109947 */ /* 0x000fea0003800000 */
[----:B------:R-:W3:Y:S01]  /*1000*/  LDG.E R8, desc[UR8][R10.64+0xc] ;  /* 0x00000c080a087981 */ /* 0x000ee2000c1e1900 */
[----:B------:R-:W-:-:S05]  /*1010*/  IMAD.IADD R9, R16, 0x1, R9 ;  /* 0x0000000110097824 */ /* 0x000fca00078e0209 */
[----:B---3--:R-:W-:-:S13]  /*1020*/  ISETP.GE.AND P1, PT, R9, R8, PT ;  /* 0x000000080900720c */ /* 0x008fda0003f26270 */
[----:B------:R3:W-:Y:S02]  /*1030*/  @!P1 STG.E desc[UR8][R10.64+0xc], R9 ;  /* 0x00000c090a009986 */ /* 0x0007e4000c101908 */
.L_x_14:
[----:B------:R-:W-:-:S05]  /*1040*/  VIADD R23, R23, 0x4 ;  /* 0x0000000417177836 */ /* 0x000fca0000000000 */
[----:B------:R-:W-:-:S13]  /*1050*/  ISETP.NE.AND P1, PT, R23, R20, PT ;  /* 0x000000141700720c */ /* 0x000fda0003f25270 */
[----:B------:R-:W-:Y:S05]  /*1060*/  @P1 BRA `(.L_x_15) ;  /* 0xfffffff800fc1947 */ /* 0x000fea000383ffff */
[----:B0-----:R-:W-:-:S07]  /*1070*/  IMAD.MOV.U32 R5, RZ, RZ, R20 ;  /* 0x000000ffff057224 */ /* 0x001fce00078e0014 */
.L_x_10:
[----:B------:R-:W-:-:S13]  /*1080*/  ISETP.NE.AND P1, PT, R22, RZ, PT ;  /* 0x000000ff1600720c */ /* 0x000fda0003f25270 */
[----:B------:R-:W-:Y:S05]  /*1090*/  @!P1 BRA `(.L_x_16) ;  /* 0x0000000000dc9947 */ /* 0x000fea0003800000 */
[----:B0-----:R-:W-:-:S05]  /*10a0*/  IMAD R7, R21, UR6, R5 ;  /* 0x0000000615077c24 */ /* 0x001fca000f8e0205 */
[----:B------:R-:W-:-:S04]  /*10b0*/  IADD3 R12, P1, PT, R7, R12, RZ ;  /* 0x0000000c070c7210 */ /* 0x000fc80007f3e0ff */
[----:B------:R-:W-:-:S05]  /*10c0*/  LEA.HI.X.SX32 R13, R7, R13, 0x1, P1 ;  /* 0x0000000d070d7211 */ /* 0x000fca00008f0eff */
[----:B------:R-:W4:Y:S01]  /*10d0*/  LDG.E.U8 R4, desc[UR8][R12.64] ;  /* 0x000000080c047981 */ /* 0x000f22000c1e1100 */
[----:B------:R-:W-:Y:S01]  /*10e0*/  IMAD.WIDE R14, R7, 0x4, R14 ;  /* 0x00000004070e7825 */ /* 0x000fe200078e020e */
[----:B----4-:R-:W-:-:S13]  /*10f0*/  ISETP.NE.AND P1, PT, R4, RZ, PT ;  /* 0x000000ff0400720c */ /* 0x010fda0003f25270 */
[----:B------:R-:W-:Y:S05]  /*1100*/  @P1 BRA `(.L_x_17) ;  /* 0x0000000000341947 */ /* 0x000fea0003800000 */
[----:B------:R-:W0:Y:S01]  /*1110*/  LDC.64 R6, c[0x0][0x380] ;  /* 0x0000e000ff067b82 */ /* 0x000e220000000a00 */
[----:B---3--:R-:W-:-:S04]  /*1120*/  IMAD.IADD R9, R0, 0x1, R5 ;  /* 0x0000000100097824 */ /* 0x008fc800078e0205 */
[----:B0-----:R-:W-:-:S06]  /*1130*/  IMAD.WIDE R6, R9, 0x4, R6 ;  /* 0x0000000409067825 */ /* 0x001fcc00078e0206 */
        /* <DEDUP_REMOVED lines=10> */
.L_x_17:
[----:B------:R-:W-:-:S13]  /*11e0*/  ISETP.NE.AND P1, PT, R22, 0x1, PT ;  /* 0x000000011600780c */ /* 0x000fda0003f25270 */
[----:B------:R-:W-:Y:S05]  /*11f0*/  @!P1 BRA `(.L_x_16) ;  /* 0x0000000000849947 */ /* 0x000fea0003800000 */
[----:B------:R-:W4:Y:S01]  /*1200*/  LDG.E.U8 R8, desc[UR8][R12.64+0x1] ;  /* 0x000001080c087981 */ /* 0x000f22000c1e1100 */
[----:B0-----:R-:W0:Y:S01]  /*1210*/  LDC.64 R6, c[0x0][0x380] ;  /* 0x0000e000ff067b82 */ /* 0x001e220000000a00 */
[----:B------:R-:W-:-:S04]  /*1220*/  IADD3 R5, P1, PT, R0, R5, RZ ;  /* 0x0000000500057210 */ /* 0x000fc80007f3e0ff */
[----:B------:R-:W-:Y:S02]  /*1230*/  LEA.HI.X.SX32 R0, R0, RZ, 0x1, P1 ;  /* 0x000000ff00007211 */ /* 0x000fe400008f0eff */
[----:B0-----:R-:W-:-:S04]  /*1240*/  LEA R4, P2, R5, R6, 0x2 ;  /* 0x0000000605047211 */ /* 0x001fc800078410ff */
[----:B------:R-:W-:Y:S02]  /*1250*/  LEA.HI.X R5, R5, R7, R0, 0x2, P2 ;  /* 0x0000000705057211 */ /* 0x000fe400010f1400 */
[----:B----4-:R-:W-:-:S13]  /*1260*/  ISETP.NE.AND P1, PT, R8, RZ, PT ;  /* 0x000000ff0800720c */ /* 0x010fda0003f25270 */
[----:B------:R-:W-:Y:S05]  /*1270*/  @P1 BRA `(.L_x_18) ;  /* 0x0000000000281947 */ /* 0x000fea0003800000 */
[----:B------:R-:W4:Y:S02]  /*1280*/  LDG.E R6, desc[UR8][R4.64+0x4] ;  /* 0x0000040804067981 */ /* 0x000f24000c1e1900 */
[----:B----4-:R-:W-:-:S13]  /*1290*/  ISETP.NE.AND P1, PT, R6, RZ, PT ;  /* 0x000000ff0600720c */ /* 0x010fda0003f25270 */
[----:B------:R-:W-:Y:S05]  /*12a0*/  @!P1 BRA `(.L_x_18) ;  /* 0x00000000001c9947 */ /* 0x000fea0003800000 */
[----:B------:R-:W4:Y:S02]  /*12b0*/  LDG.E R7, desc[UR8][R2.64] ;  /* 0x0000000802077981 */ /* 0x000f24000c1e1900 */
[----:B----4-:R-:W-:-:S13]  /*12c0*/  ISETP.NE.AND P1, PT, R7, 0x7fffffff, PT ;  /* 0x7fffffff0700780c */ /* 0x010fda0003f25270 */
[----:B------:R-:W-:Y:S05]  /*12d0*/  @!P1 BRA `(.L_x_18) ;  /* 0x0000000000109947 */ /* 0x000fea0003800000 */
[----:B------:R-:W4:Y:S01]  /*12e0*/  LDG.E R0, desc[UR8][R14.64+0x4] ;  /* 0x000004080e007981 */ /* 0x000f22000c1e1900 */
[----:B------:R-:W-:-:S05]  /*12f0*/  IMAD.IADD R7, R6, 0x1, R7 ;  /* 0x0000000106077824 */ /* 0x000fca00078e0207 */
[----:B----4-:R-:W-:-:S13]  /*1300*/  ISETP.GE.AND P1, PT, R7, R0, PT ;  /* 0x000000000700720c */ /* 0x010fda0003f26270 */
[----:B------:R0:W-:Y:S02]  /*1310*/  @!P1 STG.E desc[UR8][R14.64+0x4], R7 ;  /* 0x000004070e009986 */ /* 0x0001e4000c101908 */
.L_x_18:
[----:B------:R-:W-:-:S13]  /*1320*/  ISETP.NE.AND P1, PT, R22, 0x2, PT ;  /* 0x000000021600780c */ /* 0x000fda0003f25270 */
[----:B------:R-:W-:Y:S05]  /*1330*/  @!P1 BRA `(.L_x_16) ;  /* 0x0000000000349947 */ /* 0x000fea0003800000 */
[----:B------:R-:W4:Y:S02]  /*1340*/  LDG.E.U8 R12, desc[UR8][R12.64+0x2] ;  /* 0x000002080c0c7981 */ /* 0x000f24000c1e1100 */
        /* <DEDUP_REMOVED lines=12> */
.L_x_16:
[----:B------:R-:W-:Y:S05]  /*1410*/  @P0 BRA `(.L_x_19) ;  /* 0xfffffff0007c0947 */ /* 0x000fea000383ffff */
[----:B------:R-:W-:Y:S05]  /*1420*/  EXIT ;  /* 0x000000000000794d */ /* 0x000fea0003800000 */
.L_x_20:
[----:B------:R-:W-:-:S00]  /*1430*/  BRA `(.L_x_20) ;  /* 0xfffffffc00fc7947 */ /* 0x000fc0000383ffff */
[----:B------:R-:W-:-:S00]  /*1440*/  NOP ;  /* 0x0000000000007918 */ /* 0x000fc00000000000 */
        /* <DEDUP_REMOVED lines=11> */
.L_x_21:


//--------------------- .nv.shared.reserved.0     --------------------------
	.section	.nv.shared.reserved.0,"aw",@nobits
	.weak		__nv_reservedSMEM_offset_0_alias
	.size		__nv_reservedSMEM_offset_0_alias, 0, 64
	.other		__nv_reservedSMEM_offset_0_alias,@"STO_CUDA_RESERVED_SHARED STV_DEFAULT"
__nv_reservedSMEM_offset_0_alias:
	.zero		0
	.zero		64


//--------------------- .nv.constant0._Z8dijkstraPiS_Pbi --------------------------
	.section	.nv.constant0._Z8dijkstraPiS_Pbi,"a",@progbits
	.sectionflags	@""
	.align	4
.nv.constant0._Z8dijkstraPiS_Pbi:
	.zero		924


//--------------------- SYMBOLS --------------------------

	.type		.nv.reservedSmem.offset0,@object
	.size		.nv.reservedSmem.offset0,0x4
